//
// Generated by NVIDIA NVVM Compiler
//
// Compiler Build ID: CL-36424714
// Cuda compilation tools, release 13.0, V13.0.88
// Based on NVVM 20.0.0
//

.version 9.0
.target sm_100
.address_size 64

	// .globl	_Z27convolution_1D_basic_kernelPfS_S_jj
.const .align 4 .b8 Mc[20];

.visible .entry _Z27convolution_1D_basic_kernelPfS_S_jj(
	.param .u64 .ptr .align 1 _Z27convolution_1D_basic_kernelPfS_S_jj_param_0,
	.param .u64 .ptr .align 1 _Z27convolution_1D_basic_kernelPfS_S_jj_param_1,
	.param .u64 .ptr .align 1 _Z27convolution_1D_basic_kernelPfS_S_jj_param_2,
	.param .u32 _Z27convolution_1D_basic_kernelPfS_S_jj_param_3,
	.param .u32 _Z27convolution_1D_basic_kernelPfS_S_jj_param_4
)
{
	.reg .pred 	%p<25>;
	.reg .b32 	%r<9>;
	.reg .b32 	%f<96>;
	.reg .b64 	%rd<68>;

	ld.param.u64 	%rd33, [_Z27convolution_1D_basic_kernelPfS_S_jj_param_0];
	ld.param.u64 	%rd34, [_Z27convolution_1D_basic_kernelPfS_S_jj_param_1];
	ld.param.u64 	%rd32, [_Z27convolution_1D_basic_kernelPfS_S_jj_param_2];
	ld.param.u32 	%r2, [_Z27convolution_1D_basic_kernelPfS_S_jj_param_3];
	ld.param.u32 	%r3, [_Z27convolution_1D_basic_kernelPfS_S_jj_param_4];
	cvta.to.global.u64 	%rd1, %rd34;
	cvta.to.global.u64 	%rd2, %rd33;
	mov.u32 	%r4, %ctaid.x;
	mov.u32 	%r5, %ntid.x;
	mov.u32 	%r6, %tid.x;
	mad.lo.s32 	%r1, %r4, %r5, %r6;
	cvt.u64.u32 	%rd3, %r2;
	setp.eq.s32 	%p1, %r2, 0;
	mov.f32 	%f75, 0f00000000;
	@%p1 bra 	$L__BB0_41;
	shr.u32 	%r7, %r2, 1;
	sub.s32 	%r8, %r1, %r7;
	cvt.u64.u32 	%rd4, %r8;
	cvt.u64.u32 	%rd5, %r3;
	and.b64  	%rd6, %rd3, 7;
	setp.lt.u32 	%p2, %r2, 8;
	mov.f32 	%f75, 0f00000000;
	mov.b64 	%rd66, 0;
	@%p2 bra 	$L__BB0_20;
	and.b64  	%rd66, %rd3, 4294967288;
	add.s64 	%rd63, %rd4, 3;
	shl.b64 	%rd36, %rd4, 2;
	add.s64 	%rd37, %rd36, %rd2;
	add.s64 	%rd62, %rd37, 16;
	add.s64 	%rd61, %rd1, 16;
	mov.f32 	%f75, 0f00000000;
	mov.u64 	%rd64, %rd66;
$L__BB0_3:
	.pragma "nounroll";
	add.s64 	%rd38, %rd63, -3;
	setp.ge.u64 	%p3, %rd38, %rd5;
	@%p3 bra 	$L__BB0_5;
	ld.global.f32 	%f42, [%rd62+-16];
	ld.global.f32 	%f43, [%rd61+-16];
	fma.rn.f32 	%f75, %f42, %f43, %f75;
$L__BB0_5:
	add.s64 	%rd39, %rd63, -2;
	setp.ge.u64 	%p4, %rd39, %rd5;
	@%p4 bra 	$L__BB0_7;
	ld.global.f32 	%f44, [%rd62+-12];
	ld.global.f32 	%f45, [%rd61+-12];
	fma.rn.f32 	%f75, %f44, %f45, %f75;
$L__BB0_7:
	add.s64 	%rd40, %rd63, -1;
	setp.ge.u64 	%p5, %rd40, %rd5;
	@%p5 bra 	$L__BB0_9;
	ld.global.f32 	%f46, [%rd62+-8];
	ld.global.f32 	%f47, [%rd61+-8];
	fma.rn.f32 	%f75, %f46, %f47, %f75;
$L__BB0_9:
	setp.ge.u64 	%p6, %rd63, %rd5;
	@%p6 bra 	$L__BB0_11;
	ld.global.f32 	%f48, [%rd62+-4];
	ld.global.f32 	%f49, [%rd61+-4];
	fma.rn.f32 	%f75, %f48, %f49, %f75;
$L__BB0_11:
	add.s64 	%rd41, %rd63, 1;
	setp.ge.u64 	%p7, %rd41, %rd5;
	@%p7 bra 	$L__BB0_13;
	ld.global.f32 	%f50, [%rd62];
	ld.global.f32 	%f51, [%rd61];
	fma.rn.f32 	%f75, %f50, %f51, %f75;
$L__BB0_13:
	add.s64 	%rd42, %rd63, 2;
	setp.ge.u64 	%p8, %rd42, %rd5;
	@%p8 bra 	$L__BB0_15;
	ld.global.f32 	%f52, [%rd62+4];
	ld.global.f32 	%f53, [%rd61+4];
	fma.rn.f32 	%f75, %f52, %f53, %f75;
$L__BB0_15:
	add.s64 	%rd43, %rd63, 3;
	setp.ge.u64 	%p9, %rd43, %rd5;
	@%p9 bra 	$L__BB0_17;
	ld.global.f32 	%f54, [%rd62+8];
	ld.global.f32 	%f55, [%rd61+8];
	fma.rn.f32 	%f75, %f54, %f55, %f75;
$L__BB0_17:
	add.s64 	%rd44, %rd63, 4;
	setp.ge.u64 	%p10, %rd44, %rd5;
	@%p10 bra 	$L__BB0_19;
	ld.global.f32 	%f56, [%rd62+12];
	ld.global.f32 	%f57, [%rd61+12];
	fma.rn.f32 	%f75, %f56, %f57, %f75;
$L__BB0_19:
	add.s64 	%rd64, %rd64, -8;
	add.s64 	%rd63, %rd63, 8;
	add.s64 	%rd62, %rd62, 32;
	add.s64 	%rd61, %rd61, 32;
	setp.ne.s64 	%p11, %rd64, 0;
	@%p11 bra 	$L__BB0_3;
$L__BB0_20:
	setp.eq.s64 	%p12, %rd6, 0;
	@%p12 bra 	$L__BB0_41;
	and.b64  	%rd20, %rd3, 3;
	setp.lt.u64 	%p13, %rd6, 4;
	@%p13 bra 	$L__BB0_31;
	add.s64 	%rd21, %rd66, %rd4;
	setp.ge.u64 	%p14, %rd21, %rd5;
	shl.b64 	%rd45, %rd21, 2;
	add.s64 	%rd22, %rd2, %rd45;
	shl.b64 	%rd46, %rd66, 2;
	add.s64 	%rd23, %rd1, %rd46;
	@%p14 bra 	$L__BB0_24;
	ld.global.f32 	%f59, [%rd22];
	ld.global.f32 	%f60, [%rd23];
	fma.rn.f32 	%f75, %f59, %f60, %f75;
$L__BB0_24:
	add.s64 	%rd47, %rd21, 1;
	setp.ge.u64 	%p15, %rd47, %rd5;
	@%p15 bra 	$L__BB0_26;
	ld.global.f32 	%f61, [%rd22+4];
	ld.global.f32 	%f62, [%rd23+4];
	fma.rn.f32 	%f75, %f61, %f62, %f75;
$L__BB0_26:
	add.s64 	%rd48, %rd21, 2;
	setp.ge.u64 	%p16, %rd48, %rd5;
	@%p16 bra 	$L__BB0_28;
	ld.global.f32 	%f63, [%rd22+8];
	ld.global.f32 	%f64, [%rd23+8];
	fma.rn.f32 	%f75, %f63, %f64, %f75;
$L__BB0_28:
	add.s64 	%rd49, %rd21, 3;
	setp.ge.u64 	%p17, %rd49, %rd5;
	@%p17 bra 	$L__BB0_30;
	ld.global.f32 	%f65, [%rd22+12];
	ld.global.f32 	%f66, [%rd23+12];
	fma.rn.f32 	%f75, %f65, %f66, %f75;
$L__BB0_30:
	add.s64 	%rd66, %rd66, 4;
$L__BB0_31:
	setp.eq.s64 	%p18, %rd20, 0;
	@%p18 bra 	$L__BB0_41;
	setp.eq.s64 	%p19, %rd20, 1;
	@%p19 bra 	$L__BB0_38;
	add.s64 	%rd26, %rd66, %rd4;
	setp.ge.u64 	%p20, %rd26, %rd5;
	shl.b64 	%rd50, %rd26, 2;
	add.s64 	%rd27, %rd2, %rd50;
	shl.b64 	%rd51, %rd66, 2;
	add.s64 	%rd28, %rd1, %rd51;
	@%p20 bra 	$L__BB0_35;
	ld.global.f32 	%f68, [%rd27];
	ld.global.f32 	%f69, [%rd28];
	fma.rn.f32 	%f75, %f68, %f69, %f75;
$L__BB0_35:
	add.s64 	%rd52, %rd26, 1;
	setp.ge.u64 	%p21, %rd52, %rd5;
	@%p21 bra 	$L__BB0_37;
	ld.global.f32 	%f70, [%rd27+4];
	ld.global.f32 	%f71, [%rd28+4];
	fma.rn.f32 	%f75, %f70, %f71, %f75;
$L__BB0_37:
	add.s64 	%rd66, %rd66, 2;
$L__BB0_38:
	and.b64  	%rd53, %rd3, 1;
	setp.eq.b64 	%p22, %rd53, 1;
	not.pred 	%p23, %p22;
	@%p23 bra 	$L__BB0_41;
	add.s64 	%rd31, %rd66, %rd4;
	setp.ge.u64 	%p24, %rd31, %rd5;
	@%p24 bra 	$L__BB0_41;
	shl.b64 	%rd54, %rd31, 2;
	add.s64 	%rd55, %rd2, %rd54;
	ld.global.f32 	%f72, [%rd55];
	shl.b64 	%rd56, %rd66, 2;
	add.s64 	%rd57, %rd1, %rd56;
	ld.global.f32 	%f73, [%rd57];
	fma.rn.f32 	%f75, %f72, %f73, %f75;
$L__BB0_41:
	cvta.to.global.u64 	%rd58, %rd32;
	mul.wide.s32 	%rd59, %r1, 4;
	add.s64 	%rd60, %rd58, %rd59;
	st.global.f32 	[%rd60], %f75;
	ret;

}
	// .globl	_Z30convolution_1D_basic_kernel_McPfS_j
.visible .entry _Z30convolution_1D_basic_kernel_McPfS_j(
	.param .u64 .ptr .align 1 _Z30convolution_1D_basic_kernel_McPfS_j_param_0,
	.param .u64 .ptr .align 1 _Z30convolution_1D_basic_kernel_McPfS_j_param_1,
	.param .u32 _Z30convolution_1D_basic_kernel_McPfS_j_param_2
)
{
	.reg .pred 	%p<6>;
	.reg .b32 	%r<7>;
	.reg .b32 	%f<27>;
	.reg .b64 	%rd<15>;

	ld.param.u64 	%rd5, [_Z30convolution_1D_basic_kernel_McPfS_j_param_0];
	ld.param.u64 	%rd4, [_Z30convolution_1D_basic_kernel_McPfS_j_param_1];
	ld.param.u32 	%r2, [_Z30convolution_1D_basic_kernel_McPfS_j_param_2];
	cvta.to.global.u64 	%rd6, %rd5;
	mov.u32 	%r3, %ctaid.x;
	mov.u32 	%r4, %ntid.x;
	mov.u32 	%r5, %tid.x;
	mad.lo.s32 	%r1, %r3, %r4, %r5;
	add.s32 	%r6, %r1, -2;
	cvt.u64.u32 	%rd1, %r6;
	cvt.u64.u32 	%rd2, %r2;
	setp.ge.u32 	%p1, %r6, %r2;
	mul.wide.u32 	%rd7, %r6, 4;
	add.s64 	%rd3, %rd6, %rd7;
	mov.f32 	%f23, 0f00000000;
	@%p1 bra 	$L__BB1_2;
	ld.global.f32 	%f12, [%rd3];
	ld.const.f32 	%f13, [Mc];
	fma.rn.f32 	%f23, %f12, %f13, 0f00000000;
$L__BB1_2:
	add.s64 	%rd8, %rd1, 1;
	setp.ge.u64 	%p2, %rd8, %rd2;
	@%p2 bra 	$L__BB1_4;
	ld.global.f32 	%f14, [%rd3+4];
	ld.const.f32 	%f15, [Mc+4];
	fma.rn.f32 	%f23, %f14, %f15, %f23;
$L__BB1_4:
	add.s64 	%rd9, %rd1, 2;
	setp.ge.u64 	%p3, %rd9, %rd2;
	@%p3 bra 	$L__BB1_6;
	ld.global.f32 	%f16, [%rd3+8];
	ld.const.f32 	%f17, [Mc+8];
	fma.rn.f32 	%f23, %f16, %f17, %f23;
$L__BB1_6:
	add.s64 	%rd10, %rd1, 3;
	setp.ge.u64 	%p4, %rd10, %rd2;
	@%p4 bra 	$L__BB1_8;
	ld.global.f32 	%f18, [%rd3+12];
	ld.const.f32 	%f19, [Mc+12];
	fma.rn.f32 	%f23, %f18, %f19, %f23;
$L__BB1_8:
	add.s64 	%rd11, %rd1, 4;
	setp.ge.u64 	%p5, %rd11, %rd2;
	@%p5 bra 	$L__BB1_10;
	ld.global.f32 	%f20, [%rd3+16];
	ld.const.f32 	%f21, [Mc+16];
	fma.rn.f32 	%f23, %f20, %f21, %f23;
$L__BB1_10:
	cvta.to.global.u64 	%rd12, %rd4;
	mul.wide.s32 	%rd13, %r1, 4;
	add.s64 	%rd14, %rd12, %rd13;
	st.global.f32 	[%rd14], %f23;
	ret;

}


// ===== COMPILED SASS (sm_100) =====

	.target	sm_100

	.elftype	@"ET_EXEC"


//--------------------- .note.nv.tkinfo           --------------------------
	.section	.note.nv.tkinfo,"",@"SHT_NOTE"
	.sectionflags	@"SHF_NOTE_NV_TKINFO"
	.tkinfo
        /*0018*/ 	.word	0x00000002
        /*0030*/ 	.string	""
        /*0030*/ 	.string	"ptxas"
        /*0030*/ 	.string	"Cuda compilation tools, release 13.0, V13.0.88"
        /*0030*/ 	.string	"Build cuda_13.0.r13.0/compiler.36424714_0"
        /*0030*/ 	.string	"-arch sm_100 -m 64 "



//--------------------- .note.nv.cuinfo           --------------------------
	.section	.note.nv.cuinfo,"",@"SHT_NOTE"
	.sectionflags	@"SHF_NOTE_NV_CUINFO"
        /*0018*/ 	.short	0x0002
        /*001a*/ 	.short	0x0064
        /*001c*/ 	.short	0x0082
	.zero		2


//--------------------- .nv.info                  --------------------------
	.section	.nv.info,"",@"SHT_CUDA_INFO"
	.align	4


	//----- nvinfo : EIATTR_REGCOUNT
	.align		4
        /*0000*/ 	.byte	0x04, 0x2f
        /*0002*/ 	.short	(.L_2 - .L_1)
	.align		4
.L_1:
        /*0004*/ 	.word	index@(_Z27convolution_1D_basic_kernelPfS_S_jj)
        /*0008*/ 	.word	0x0000001a


	//----- nvinfo : EIATTR_FRAME_SIZE
	.align		4
.L_2:
        /*000c*/ 	.byte	0x04, 0x11
        /*000e*/ 	.short	(.L_4 - .L_3)
	.align		4
.L_3:
        /*0010*/ 	.word	index@(_Z27convolution_1D_basic_kernelPfS_S_jj)
        /*0014*/ 	.word	0x00000000


	//----- nvinfo : EIATTR_REGCOUNT
	.align		4
.L_4:
        /*0018*/ 	.byte	0x04, 0x2f
        /*001a*/ 	.short	(.L_6 - .L_5)
	.align		4
.L_5:
        /*001c*/ 	.word	index@(_Z30convolution_1D_basic_kernel_McPfS_j)
        /*0020*/ 	.word	0x00000013


	//----- nvinfo : EIATTR_FRAME_SIZE
	.align		4
.L_6:
        /*0024*/ 	.byte	0x04, 0x11
        /*0026*/ 	.short	(.L_8 - .L_7)
	.align		4
.L_7:
        /*0028*/ 	.word	index@(_Z30convolution_1D_basic_kernel_McPfS_j)
        /*002c*/ 	.word	0x00000000


	//----- nvinfo : EIATTR_MIN_STACK_SIZE
	.align		4
.L_8:
        /*0030*/ 	.byte	0x04, 0x12
        /*0032*/ 	.short	(.L_10 - .L_9)
	.align		4
.L_9:
        /*0034*/ 	.word	index@(_Z30convolution_1D_basic_kernel_McPfS_j)
        /*0038*/ 	.word	0x00000000


	//----- nvinfo : EIATTR_MIN_STACK_SIZE
	.align		4
.L_10:
        /*003c*/ 	.byte	0x04, 0x12
        /*003e*/ 	.short	(.L_12 - .L_11)
	.align		4
.L_11:
        /*0040*/ 	.word	index@(_Z27convolution_1D_basic_kernelPfS_S_jj)
        /*0044*/ 	.word	0x00000000
.L_12:


//--------------------- .nv.compat                --------------------------
	.section	.nv.compat,"",@"SHT_CUDA_COMPAT_INFO"
	.align	4
        /*0000*/ 	.byte	0x02, 0x09, 0x00, 0x00, 0x02, 0x02, 0x01, 0x00, 0x02, 0x05, 0x05, 0x00, 0x03, 0x07, 0x01, 0x01
        /*0010*/ 	.byte	0x02, 0x03, 0x00, 0x00, 0x02, 0x06, 0x01, 0x00, 0x04, 0x0b, 0x08, 0x00, 0x09, 0x00, 0x00, 0x00
        /*0020*/ 	.byte	0x00, 0x00, 0x00, 0x00


//--------------------- .nv.info._Z30convolution_1D_basic_kernel_McPfS_j --------------------------
	.section	.nv.info._Z30convolution_1D_basic_kernel_McPfS_j,"",@"SHT_CUDA_INFO"
	.sectionflags	@""
	.align	4


	//----- nvinfo : EIATTR_CUDA_API_VERSION
	.align		4
        /*0000*/ 	.byte	0x04, 0x37
        /*0002*/ 	.short	(.L_14 - .L_13)
.L_13:
        /*0004*/ 	.word	0x00000082


	//----- nvinfo : EIATTR_KPARAM_INFO
	.align		4
.L_14:
        /*0008*/ 	.byte	0x04, 0x17
        /*000a*/ 	.short	(.L_16 - .L_15)
.L_15:
        /*000c*/ 	.word	0x00000000
        /*0010*/ 	.short	0x0002
        /*0012*/ 	.short	0x0010
        /*0014*/ 	.byte	0x00, 0xf0, 0x11, 0x00


	//----- nvinfo : EIATTR_KPARAM_INFO
	.align		4
.L_16:
        /*0018*/ 	.byte	0x04, 0x17
        /*001a*/ 	.short	(.L_18 - .L_17)
.L_17:
        /*001c*/ 	.word	0x00000000
        /*0020*/ 	.short	0x0001
        /*0022*/ 	.short	0x0008
        /*0024*/ 	.byte	0x00, 0xf5, 0x21, 0x00


	//----- nvinfo : EIATTR_KPARAM_INFO
	.align		4
.L_18:
        /*0028*/ 	.byte	0x04, 0x17
        /*002a*/ 	.short	(.L_20 - .L_19)
.L_19:
        /*002c*/ 	.word	0x00000000
        /*0030*/ 	.short	0x0000
        /*0032*/ 	.short	0x0000
        /*0034*/ 	.byte	0x00, 0xf5, 0x21, 0x00


	//----- nvinfo : EIATTR_SPARSE_MMA_MASK
	.align		4
.L_20:
        /*0038*/ 	.byte	0x03, 0x50
        /*003a*/ 	.short	0x0000


	//----- nvinfo : EIATTR_MAXREG_COUNT
	.align		4
        /*003c*/ 	.byte	0x03, 0x1b
        /*003e*/ 	.short	0x00ff


	//----- nvinfo : EIATTR_MERCURY_ISA_VERSION
	.align		4
        /*0040*/ 	.byte	0x03, 0x5f
        /*0042*/ 	.short	0x0101


	//----- nvinfo : EIATTR_VRC_CTA_INIT_COUNT
	.align		4
        /*0044*/ 	.byte	0x02, 0x4a
	.zero		1
	.zero		1


	//----- nvinfo : EIATTR_EXIT_INSTR_OFFSETS
	.align		4
        /*0048*/ 	.byte	0x04, 0x1c
        /*004a*/ 	.short	(.L_22 - .L_21)


	//   ....[0]....
.L_21:
        /*004c*/ 	.word	0x000002e0


	//----- nvinfo : EIATTR_CBANK_PARAM_SIZE
	.align		4
.L_22:
        /*0050*/ 	.byte	0x03, 0x19
        /*0052*/ 	.short	0x0014


	//----- nvinfo : EIATTR_PARAM_CBANK
	.align		4
        /*0054*/ 	.byte	0x04, 0x0a
        /*0056*/ 	.short	(.L_24 - .L_23)
	.align		4
.L_23:
        /*0058*/ 	.word	index@(.nv.constant0._Z30convolution_1D_basic_kernel_McPfS_j)
        /*005c*/ 	.short	0x0380
        /*005e*/ 	.short	0x0014


	//----- nvinfo : EIATTR_SW_WAR
	.align		4
.L_24:
        /*0060*/ 	.byte	0x04, 0x36
        /*0062*/ 	.short	(.L_26 - .L_25)
.L_25:
        /*0064*/ 	.word	0x00000008
.L_26:


//--------------------- .nv.info._Z27convolution_1D_basic_kernelPfS_S_jj --------------------------
	.section	.nv.info._Z27convolution_1D_basic_kernelPfS_S_jj,"",@"SHT_CUDA_INFO"
	.sectionflags	@""
	.align	4


	//----- nvinfo : EIATTR_CUDA_API_VERSION
	.align		4
        /*0000*/ 	.byte	0x04, 0x37
        /*0002*/ 	.short	(.L_28 - .L_27)
.L_27:
        /*0004*/ 	.word	0x00000082


	//----- nvinfo : EIATTR_KPARAM_INFO
	.align		4
.L_28:
        /*0008*/ 	.byte	0x04, 0x17
        /*000a*/ 	.short	(.L_30 - .L_29)
.L_29:
        /*000c*/ 	.word	0x00000000
        /*0010*/ 	.short	0x0004
        /*0012*/ 	.short	0x001c
        /*0014*/ 	.byte	0x00, 0xf0, 0x11, 0x00


	//----- nvinfo : EIATTR_KPARAM_INFO
	.align		4
.L_30:
        /*0018*/ 	.byte	0x04, 0x17
        /*001a*/ 	.short	(.L_32 - .L_31)
.L_31:
        /*001c*/ 	.word	0x00000000
        /*0020*/ 	.short	0x0003
        /*0022*/ 	.short	0x0018
        /*0024*/ 	.byte	0x00, 0xf0, 0x11, 0x00


	//----- nvinfo : EIATTR_KPARAM_INFO
	.align		4
.L_32:
        /*0028*/ 	.byte	0x04, 0x17
        /*002a*/ 	.short	(.L_34 - .L_33)
.L_33:
        /*002c*/ 	.word	0x00000000
        /*0030*/ 	.short	0x0002
        /*0032*/ 	.short	0x0010
        /*0034*/ 	.byte	0x00, 0xf5, 0x21, 0x00


	//----- nvinfo : EIATTR_KPARAM_INFO
	.align		4
.L_34:
        /*0038*/ 	.byte	0x04, 0x17
        /*003a*/ 	.short	(.L_36 - .L_35)
.L_35:
        /*003c*/ 	.word	0x00000000
        /*0040*/ 	.short	0x0001
        /*0042*/ 	.short	0x0008
        /*0044*/ 	.byte	0x00, 0xf5, 0x21, 0x00


	//----- nvinfo : EIATTR_KPARAM_INFO
	.align		4
.L_36:
        /*0048*/ 	.byte	0x04, 0x17
        /*004a*/ 	.short	(.L_38 - .L_37)
.L_37:
        /*004c*/ 	.word	0x00000000
        /*0050*/ 	.short	0x0000
        /*0052*/ 	.short	0x0000
        /*0054*/ 	.byte	0x00, 0xf5, 0x21, 0x00


	//----- nvinfo : EIATTR_SPARSE_MMA_MASK
	.align		4
.L_38:
        /*0058*/ 	.byte	0x03, 0x50
        /*005a*/ 	.short	0x0000


	//----- nvinfo : EIATTR_MAXREG_COUNT
	.align		4
        /*005c*/ 	.byte	0x03, 0x1b
        /*005e*/ 	.short	0x00ff


	//----- nvinfo : EIATTR_MERCURY_ISA_VERSION
	.align		4
        /*0060*/ 	.byte	0x03, 0x5f
        /*0062*/ 	.short	0x0101


	//----- nvinfo : EIATTR_VRC_CTA_INIT_COUNT
	.align		4
        /*0064*/ 	.byte	0x02, 0x4a
	.zero		1
	.zero		1


	//----- nvinfo : EIATTR_EXIT_INSTR_OFFSETS
	.align		4
        /*0068*/ 	.byte	0x04, 0x1c
        /*006a*/ 	.short	(.L_40 - .L_39)


	//   ....[0]....
.L_39:
        /*006c*/ 	.word	0x00000c90


	//----- nvinfo : EIATTR_CRS_STACK_SIZE
	.align		4
.L_40:
        /*0070*/ 	.byte	0x04, 0x1e
        /*0072*/ 	.short	(.L_42 - .L_41)
.L_41:
        /*0074*/ 	.word	0x00000000


	//----- nvinfo : EIATTR_CBANK_PARAM_SIZE
	.align		4
.L_42:
        /*0078*/ 	.byte	0x03, 0x19
        /*007a*/ 	.short	0x0020


	//----- nvinfo : EIATTR_PARAM_CBANK
	.align		4
        /*007c*/ 	.byte	0x04, 0x0a
        /*007e*/ 	.short	(.L_44 - .L_43)
	.align		4
.L_43:
        /*0080*/ 	.word	index@(.nv.constant0._Z27convolution_1D_basic_kernelPfS_S_jj)
        /*0084*/ 	.short	0x0380
        /*0086*/ 	.short	0x0020


	//----- nvinfo : EIATTR_SW_WAR
	.align		4
.L_44:
        /*0088*/ 	.byte	0x04, 0x36
        /*008a*/ 	.short	(.L_46 - .L_45)
.L_45:
        /*008c*/ 	.word	0x00000008
.L_46:


//--------------------- .nv.callgraph             --------------------------
	.section	.nv.callgraph,"",@"SHT_CUDA_CALLGRAPH"
	.align	4
	.sectionentsize	8
	.align		4
        /*0000*/ 	.word	0x00000000
	.align		4
        /*0004*/ 	.word	0xffffffff
	.align		4
        /*0008*/ 	.word	0x00000000
	.align		4
        /*000c*/ 	.word	0xfffffffe
	.align		4
        /*0010*/ 	.word	0x00000000
	.align		4
        /*0014*/ 	.word	0xfffffffd
	.align		4
        /*0018*/ 	.word	0x00000000
	.align		4
        /*001c*/ 	.word	0xfffffffc


//--------------------- .nv.constant3             --------------------------
	.section	.nv.constant3,"a",@progbits
	.align	4
.nv.constant3:
	.type		Mc,@object
	.size		Mc,(.L_0 - Mc)
Mc:
	.zero		20
.L_0:


//--------------------- .text._Z30convolution_1D_basic_kernel_McPfS_j --------------------------
	.section	.text._Z30convolution_1D_basic_kernel_McPfS_j,"ax",@progbits
	.align	128
        .global         _Z30convolution_1D_basic_kernel_McPfS_j
        .type           _Z30convolution_1D_basic_kernel_McPfS_j,@function
        .size           _Z30convolution_1D_basic_kernel_McPfS_j,(.L_x_8 - _Z30convolution_1D_basic_kernel_McPfS_j)
        .other          _Z30convolution_1D_basic_kernel_McPfS_j,@"STO_CUDA_ENTRY STV_DEFAULT"
_Z30convolution_1D_basic_kernel_McPfS_j:
.text._Z30convolution_1D_basic_kernel_McPfS_j:
[----:B------:R-:W-:Y:S01]  /*0000*/  LDC R1, c[0x0][0x37c] ;  /* 0x0000df00ff017b82 */ /* 0x000fe20000000800 */
[----:B------:R-:W0:Y:S07]  /*0010*/  S2R R0, SR_TID.X ;  /* 0x0000000000007919 */ /* 0x000e2e0000002100 */
[----:B------:R-:W0:Y:S01]  /*0020*/  S2UR UR4, SR_CTAID.X ;  /* 0x00000000000479c3 */ /* 0x000e220000002500 */
[----:B------:R-:W1:Y:S07]  /*0030*/  LDCU UR6, c[0x0][0x390] ;  /* 0x00007200ff0677ac */ /* 0x000e6e0008000800 */
[----:B------:R-:W0:Y:S08]  /*0040*/  LDC R7, c[0x0][0x360] ;  /* 0x0000d800ff077b82 */ /* 0x000e300000000800 */
[----:B------:R-:W2:Y:S01]  /*0050*/  LDC.64 R2, c[0x0][0x380] ;  /* 0x0000e000ff027b82 */ /* 0x000ea20000000a00 */
[----:B0-----:R-:W-:Y:S01]  /*0060*/  IMAD R7, R7, UR4, R0 ;  /* 0x0000000407077c24 */ /* 0x001fe2000f8e0200 */
[----:B------:R-:W0:Y:S03]  /*0070*/  LDCU.64 UR4, c[0x0][0x358] ;  /* 0x00006b00ff0477ac */ /* 0x000e260008000a00 */
[----:B------:R-:W-:-:S04]  /*0080*/  VIADD R5, R7, 0xfffffffe ;  /* 0xfffffffe07057836 */ /* 0x000fc80000000000 */
[C---:B--2---:R-:W-:Y:S01]  /*0090*/  IMAD.WIDE.U32 R2, R5.reuse, 0x4, R2 ;  /* 0x0000000405027825 */ /* 0x044fe200078e0002 */
[C---:B------:R-:W-:Y:S02]  /*00a0*/  IADD3 R4, P3, PT, R5.reuse, 0x1, RZ ;  /* 0x0000000105047810 */ /* 0x040fe40007f7e0ff */
[C---:B------:R-:W-:Y:S02]  /*00b0*/  IADD3 R0, P5, PT, R5.reuse, 0x2, RZ ;  /* 0x0000000205007810 */ /* 0x040fe40007fbe0ff */
[----:B-1----:R-:W-:Y:S01]  /*00c0*/  ISETP.GE.U32.AND P1, PT, R4, UR6, PT ;  /* 0x0000000604007c0c */ /* 0x002fe2000bf26070 */
[----:B------:R-:W-:Y:S01]  /*00d0*/  IMAD.X R6, RZ, RZ, RZ, P3 ;  /* 0x000000ffff067224 */ /* 0x000fe200018e06ff */
[----:B------:R-:W-:Y:S01]  /*00e0*/  ISETP.GE.U32.AND P0, PT, R0, UR6, PT ;  /* 0x0000000600007c0c */ /* 0x000fe2000bf06070 */
[----:B------:R-:W-:Y:S01]  /*00f0*/  IMAD.X R4, RZ, RZ, RZ, P5 ;  /* 0x000000ffff047224 */ /* 0x000fe200028e06ff */
[C---:B------:R-:W-:Y:S02]  /*0100*/  ISETP.GE.U32.AND P4, PT, R5.reuse, UR6, PT ;  /* 0x0000000605007c0c */ /* 0x040fe4000bf86070 */
[----:B------:R-:W-:-:S02]  /*0110*/  IADD3 R0, P2, PT, R5, 0x3, RZ ;  /* 0x0000000305007810 */ /* 0x000fc40007f5e0ff */
[----:B------:R-:W-:Y:S02]  /*0120*/  ISETP.GE.U32.AND.EX P1, PT, R6, RZ, PT, P1 ;  /* 0x000000ff0600720c */ /* 0x000fe40003f26110 */
[----:B------:R-:W-:Y:S02]  /*0130*/  ISETP.GE.U32.AND P3, PT, R0, UR6, PT ;  /* 0x0000000600007c0c */ /* 0x000fe4000bf66070 */
[----:B------:R-:W-:Y:S02]  /*0140*/  ISETP.GE.U32.AND.EX P0, PT, R4, RZ, PT, P0 ;  /* 0x000000ff0400720c */ /* 0x000fe40003f06100 */
[----:B------:R-:W-:Y:S02]  /*0150*/  IADD3 R0, P5, PT, R5, 0x4, RZ ;  /* 0x0000000405007810 */ /* 0x000fe40007fbe0ff */
[----:B------:R-:W-:Y:S01]  /*0160*/  IADD3.X R4, PT, PT, RZ, RZ, RZ, P2, !PT ;  /* 0x000000ffff047210 */ /* 0x000fe200017fe4ff */
[----:B------:R-:W1:Y:S01]  /*0170*/  @!P4 LDC R11, c[0x3][RZ] ;  /* 0x00c00000ff0bcb82 */ /* 0x000e620000000800 */
[----:B------:R-:W-:-:S02]  /*0180*/  ISETP.GE.U32.AND P2, PT, R0, UR6, PT ;  /* 0x0000000600007c0c */ /* 0x000fc4000bf46070 */
[----:B------:R-:W-:Y:S01]  /*0190*/  ISETP.GE.U32.AND.EX P3, PT, R4, RZ, PT, P3 ;  /* 0x000000ff0400720c */ /* 0x000fe20003f66130 */
[----:B------:R-:W-:Y:S01]  /*01a0*/  IMAD.X R4, RZ, RZ, RZ, P5 ;  /* 0x000000ffff047224 */ /* 0x000fe200028e06ff */
[----:B0-----:R-:W1:Y:S03]  /*01b0*/  @!P4 LDG.E R0, desc[UR4][R2.64] ;  /* 0x000000040200c981 */ /* 0x001e66000c1e1900 */
[----:B------:R-:W0:Y:S01]  /*01c0*/  @!P1 LDC R13, c[0x3][0x4] ;  /* 0x00c00100ff0d9b82 */ /* 0x000e220000000800 */
[----:B------:R-:W-:Y:S01]  /*01d0*/  ISETP.GE.U32.AND.EX P2, PT, R4, RZ, PT, P2 ;  /* 0x000000ff0400720c */ /* 0x000fe20003f46120 */
[----:B------:R-:W0:Y:S04]  /*01e0*/  @!P1 LDG.E R6, desc[UR4][R2.64+0x4] ;  /* 0x0000040402069981 */ /* 0x000e28000c1e1900 */
[----:B------:R-:W2:Y:S02]  /*01f0*/  @!P0 LDG.E R8, desc[UR4][R2.64+0x8] ;  /* 0x0000080402088981 */ /* 0x000ea4000c1e1900 */
[----:B------:R-:W2:Y:S02]  /*0200*/  @!P0 LDC R14, c[0x3][0x8] ;  /* 0x00c00200ff0e8b82 */ /* 0x000ea40000000800 */
[----:B------:R-:W3:Y:S04]  /*0210*/  @!P3 LDG.E R10, desc[UR4][R2.64+0xc] ;  /* 0x00000c04020ab981 */ /* 0x000ee8000c1e1900 */
[----:B------:R4:W5:Y:S01]  /*0220*/  @!P2 LDG.E R12, desc[UR4][R2.64+0x10] ;  /* 0x00001004020ca981 */ /* 0x000962000c1e1900 */
[----:B------:R-:W-:Y:S01]  /*0230*/  HFMA2 R9, -RZ, RZ, 0, 0 ;  /* 0x00000000ff097431 */ /* 0x000fe200000001ff */
[----:B------:R-:W3:Y:S08]  /*0240*/  @!P3 LDC R15, c[0x3][0xc] ;  /* 0x00c00300ff0fbb82 */ /* 0x000ef00000000800 */
[----:B------:R-:W4:Y:S08]  /*0250*/  LDC.64 R4, c[0x0][0x388] ;  /* 0x0000e200ff047b82 */ /* 0x000f300000000a00 */
[----:B------:R-:W5:Y:S01]  /*0260*/  @!P2 LDC R16, c[0x3][0x10] ;  /* 0x00c00400ff10ab82 */ /* 0x000f620000000800 */
[----:B----4-:R-:W-:-:S04]  /*0270*/  IMAD.WIDE R2, R7, 0x4, R4 ;  /* 0x0000000407027825 */ /* 0x010fc800078e0204 */
[----:B-1----:R-:W-:-:S04]  /*0280*/  @!P4 FFMA R9, R0, R11, RZ ;  /* 0x0000000b0009c223 */ /* 0x002fc800000000ff */
[----:B0-----:R-:W-:-:S04]  /*0290*/  @!P1 FFMA R9, R6, R13, R9 ;  /* 0x0000000d06099223 */ /* 0x001fc80000000009 */
[----:B--2---:R-:W-:-:S04]  /*02a0*/  @!P0 FFMA R9, R8, R14, R9 ;  /* 0x0000000e08098223 */ /* 0x004fc80000000009 */
[----:B---3--:R-:W-:-:S04]  /*02b0*/  @!P3 FFMA R9, R10, R15, R9 ;  /* 0x0000000f0a09b223 */ /* 0x008fc80000000009 */
[----:B-----5:R-:W-:-:S05]  /*02c0*/  @!P2 FFMA R9, R12, R16, R9 ;  /* 0x000000100c09a223 */ /* 0x020fca0000000009 */
[----:B------:R-:W-:Y:S01]  /*02d0*/  STG.E desc[UR4][R2.64], R9 ;  /* 0x0000000902007986 */ /* 0x000fe2000c101904 */
[----:B------:R-:W-:Y:S05]  /*02e0*/  EXIT ;  /* 0x000000000000794d */ /* 0x000fea0003800000 */
.L_x_0:
[----:B------:R-:W-:-:S00]  /*02f0*/  BRA `(.L_x_0) ;  /* 0xfffffffc00fc7947 */ /* 0x000fc0000383ffff */
[----:B------:R-:W-:-:S00]  /*0300*/  NOP ;  /* 0x0000000000007918 */ /* 0x000fc00000000000 */
[----:B------:R-:W-:-:S00]  /*0310*/  NOP ;  /* 0x0000000000007918 */ /* 0x000fc00000000000 */
[----:B------:R-:W-:-:S00]  /*0320*/  NOP ;  /* 0x0000000000007918 */ /* 0x000fc00000000000 */
[----:B------:R-:W-:-:S00]  /*0330*/  NOP ;  /* 0x0000000000007918 */ /* 0x000fc00000000000 */
[----:B------:R-:W-:-:S00]  /*0340*/  NOP ;  /* 0x0000000000007918 */ /* 0x000fc00000000000 */
[----:B------:R-:W-:-:S00]  /*0350*/  NOP ;  /* 0x0000000000007918 */ /* 0x000fc00000000000 */
[----:B------:R-:W-:-:S00]  /*0360*/  NOP ;  /* 0x0000000000007918 */ /* 0x000fc00000000000 */
[----:B------:R-:W-:-:S00]  /*0370*/  NOP ;  /* 0x0000000000007918 */ /* 0x000fc00000000000 */
.L_x_8:


//--------------------- .text._Z27convolution_1D_basic_kernelPfS_S_jj --------------------------
	.section	.text._Z27convolution_1D_basic_kernelPfS_S_jj,"ax",@progbits
	.align	128
        .global         _Z27convolution_1D_basic_kernelPfS_S_jj
        .type           _Z27convolution_1D_basic_kernelPfS_S_jj,@function
        .size           _Z27convolution_1D_basic_kernelPfS_S_jj,(.L_x_9 - _Z27convolution_1D_basic_kernelPfS_S_jj)
        .other          _Z27convolution_1D_basic_kernelPfS_S_jj,@"STO_CUDA_ENTRY STV_DEFAULT"
_Z27convolution_1D_basic_kernelPfS_S_jj:
.text._Z27convolution_1D_basic_kernelPfS_S_jj:
[----:B------:R-:W-:Y:S01]  /*0000*/  LDC R1, c[0x0][0x37c] ;  /* 0x0000df00ff017b82 */ /* 0x000fe20000000800 */
[----:B------:R-:W0:Y:S01]  /*0010*/  S2R R3, SR_TID.X ;  /* 0x0000000000037919 */ /* 0x000e220000002100 */
[----:B------:R-:W1:Y:S06]  /*0020*/  LDCU UR8, c[0x0][0x398] ;  /* 0x00007300ff0877ac */ /* 0x000e6c0008000800 */
[----:B------:R-:W0:Y:S01]  /*0030*/  S2UR UR4, SR_CTAID.X ;  /* 0x00000000000479c3 */ /* 0x000e220000002500 */
[----:B------:R-:W-:Y:S01]  /*0040*/  IMAD.MOV.U32 R0, RZ, RZ, RZ ;  /* 0x000000ffff007224 */ /* 0x000fe200078e00ff */
[----:B------:R-:W2:Y:S06]  /*0050*/  LDCU.64 UR10, c[0x0][0x358] ;  /* 0x00006b00ff0a77ac */ /* 0x000eac0008000a00 */
[----:B------:R-:W0:Y:S01]  /*0060*/  LDC R2, c[0x0][0x360] ;  /* 0x0000d800ff027b82 */ /* 0x000e220000000800 */
[----:B-1----:R-:W-:Y:S01]  /*0070*/  UISETP.NE.AND UP0, UPT, UR8, URZ, UPT ;  /* 0x000000ff0800728c */ /* 0x002fe2000bf05270 */
[----:B0-----:R-:W-:-:S08]  /*0080*/  IMAD R2, R2, UR4, R3 ;  /* 0x0000000402027c24 */ /* 0x001fd0000f8e0203 */
[----:B--2---:R-:W-:Y:S05]  /*0090*/  BRA.U !UP0, `(.L_x_1) ;  /* 0x0000000908f07547 */ /* 0x004fea000b800000 */
[----:B------:R-:W-:Y:S01]  /*00a0*/  UISETP.GE.U32.AND UP1, UPT, UR8, 0x8, UPT ;  /* 0x000000080800788c */ /* 0x000fe2000bf26070 */
[----:B------:R-:W-:Y:S01]  /*00b0*/  IMAD.MOV.U32 R0, RZ, RZ, RZ ;  /* 0x000000ffff007224 */ /* 0x000fe200078e00ff */
[----:B------:R-:W-:Y:S02]  /*00c0*/  USHF.R.U32.HI UR4, URZ, 0x1, UR8 ;  /* 0x00000001ff047899 */ /* 0x000fe40008011608 */
[----:B------:R-:W-:Y:S01]  /*00d0*/  ULOP3.LUT UR12, UR8, 0x7, URZ, 0xc0, !UPT ;  /* 0x00000007080c7892 */ /* 0x000fe2000f8ec0ff */
[----:B------:R-:W-:Y:S01]  /*00e0*/  UMOV UR5, URZ ;  /* 0x000000ff00057c82 */ /* 0x000fe20008000000 */
[----:B------:R-:W-:Y:S02]  /*00f0*/  UMOV UR6, URZ ;  /* 0x000000ff00067c82 */ /* 0x000fe40008000000 */
[----:B------:R-:W-:Y:S01]  /*0100*/  UISETP.NE.U32.AND UP0, UPT, UR12, URZ, UPT ;  /* 0x000000ff0c00728c */ /* 0x000fe2000bf05070 */
[----:B------:R-:W-:-:S03]  /*0110*/  VIADD R3, R2, -UR4 ;  /* 0x8000000402037c36 */ /* 0x000fc60008000000 */
[----:B------:R-:W-:Y:S01]  /*0120*/  UISETP.NE.AND.EX UP0, UPT, URZ, URZ, UPT, UP0 ;  /* 0x000000ffff00728c */ /* 0x000fe2000bf05300 */
[----:B------:R-:W-:Y:S10]  /*0130*/  BRA.U !UP1, `(.L_x_2) ;  /* 0x0000000509487547 */ /* 0x000ff4000b800000 */
[----:B------:R-:W0:Y:S01]  /*0140*/  LDCU.128 UR16, c[0x0][0x380] ;  /* 0x00007000ff1077ac */ /* 0x000e220008000c00 */
[----:B------:R-:W-:Y:S01]  /*0150*/  IMAD.MOV.U32 R0, RZ, RZ, RZ ;  /* 0x000000ffff007224 */ /* 0x000fe200078e00ff */
[----:B------:R-:W-:Y:S01]  /*0160*/  ULOP3.LUT UR5, UR8, 0xfffffff8, URZ, 0xc0, !UPT ;  /* 0xfffffff808057892 */ /* 0x000fe2000f8ec0ff */
[----:B------:R-:W1:Y:S01]  /*0170*/  LDCU UR9, c[0x0][0x39c] ;  /* 0x00007380ff0977ac */ /* 0x000e620008000800 */
[----:B------:R-:W-:Y:S01]  /*0180*/  UMOV UR6, URZ ;  /* 0x000000ff00067c82 */ /* 0x000fe20008000000 */
[----:B0-----:R-:W-:Y:S01]  /*0190*/  LEA R4, P0, R3, UR16, 0x2 ;  /* 0x0000001003047c11 */ /* 0x001fe2000f8010ff */
[----:B------:R-:W-:-:S03]  /*01a0*/  UIADD3 UR4, UP1, UPT, UR18, 0x10, URZ ;  /* 0x0000001012047890 */ /* 0x000fc6000ff3e0ff */
[C---:B------:R-:W-:Y:S01]  /*01b0*/  LEA.HI.X R5, R3.reuse, UR17, RZ, 0x2, P0 ;  /* 0x0000001103057c11 */ /* 0x040fe200080f14ff */
[----:B------:R-:W-:Y:S01]  /*01c0*/  UIADD3.X UR7, UPT, UPT, URZ, UR19, URZ, UP1, !UPT ;  /* 0x00000013ff077290 */ /* 0x000fe20008ffe4ff */
[----:B------:R-:W-:Y:S01]  /*01d0*/  IADD3 R8, P0, PT, R3, 0x3, RZ ;  /* 0x0000000303087810 */ /* 0x000fe20007f1e0ff */
[----:B------:R-:W-:Y:S01]  /*01e0*/  IMAD.U32 R6, RZ, RZ, UR4 ;  /* 0x00000004ff067e24 */ /* 0x000fe2000f8e00ff */
[----:B------:R-:W-:Y:S01]  /*01f0*/  IADD3 R4, P1, PT, R4, 0x10, RZ ;  /* 0x0000001004047810 */ /* 0x000fe20007f3e0ff */
[----:B------:R-:W-:Y:S02]  /*0200*/  UMOV UR4, URZ ;  /* 0x000000ff00047c82 */ /* 0x000fe40008000000 */
[----:B------:R-:W-:Y:S02]  /*0210*/  IMAD.X R23, RZ, RZ, RZ, P0 ;  /* 0x000000ffff177224 */ /* 0x000fe400000e06ff */
[----:B------:R-:W-:Y:S02]  /*0220*/  IMAD.X R5, RZ, RZ, R5, P1 ;  /* 0x000000ffff057224 */ /* 0x000fe400008e0605 */
[----:B------:R-:W-:Y:S01]  /*0230*/  IMAD.U32 R7, RZ, RZ, UR7 ;  /* 0x00000007ff077e24 */ /* 0x000fe2000f8e00ff */
[----:B-1----:R-:W-:-:S06]  /*0240*/  UMOV UR7, UR5 ;  /* 0x0000000500077c82 */ /* 0x002fcc0008000000 */
.L_x_3:
[----:B------:R-:W-:-:S04]  /*0250*/  IADD3 R9, P1, PT, R8, -0x3, RZ ;  /* 0xfffffffd08097810 */ /* 0x000fc80007f3e0ff */
[----:B------:R-:W-:Y:S02]  /*0260*/  ISETP.GE.U32.AND P0, PT, R9, UR9, PT ;  /* 0x0000000909007c0c */ /* 0x000fe4000bf06070 */
[----:B------:R-:W-:-:S04]  /*0270*/  IADD3.X R9, PT, PT, R23, -0x1, RZ, P1, !PT ;  /* 0xffffffff17097810 */ /* 0x000fc80000ffe4ff */
[----:B------:R-:W-:-:S13]  /*0280*/  ISETP.GE.U32.AND.EX P0, PT, R9, RZ, PT, P0 ;  /* 0x000000ff0900720c */ /* 0x000fda0003f06100 */
[----:B------:R-:W2:Y:S04]  /*0290*/  @!P0 LDG.E R9, desc[UR10][R4.64+-0x10] ;  /* 0xfffff00a04098981 */ /* 0x000ea8000c1e1900 */
[----:B------:R-:W2:Y:S01]  /*02a0*/  @!P0 LDG.E R10, desc[UR10][R6.64+-0x10] ;  /* 0xfffff00a060a8981 */ /* 0x000ea2000c1e1900 */
[C---:B------:R-:W-:Y:S02]  /*02b0*/  IADD3 R12, P2, PT, R8.reuse, -0x2, RZ ;  /* 0xfffffffe080c7810 */ /* 0x040fe40007f5e0ff */
[----:B------:R-:W-:Y:S02]  /*02c0*/  IADD3 R11, P3, PT, R8, -0x1, RZ ;  /* 0xffffffff080b7810 */ /* 0x000fe40007f7e0ff */
[----:B------:R-:W-:Y:S02]  /*02d0*/  ISETP.GE.U32.AND P1, PT, R12, UR9, PT ;  /* 0x000000090c007c0c */ /* 0x000fe4000bf26070 */
[----:B------:R-:W-:-:S02]  /*02e0*/  IADD3.X R13, PT, PT, R23, -0x1, RZ, P2, !PT ;  /* 0xffffffff170d7810 */ /* 0x000fc400017fe4ff */
[----:B------:R-:W-:Y:S02]  /*02f0*/  ISETP.GE.U32.AND P4, PT, R11, UR9, PT ;  /* 0x000000090b007c0c */ /* 0x000fe4000bf86070 */
[----:B------:R-:W-:Y:S02]  /*0300*/  IADD3.X R12, PT, PT, R23, -0x1, RZ, P3, !PT ;  /* 0xffffffff170c7810 */ /* 0x000fe40001ffe4ff */
[----:B------:R-:W-:Y:S02]  /*0310*/  ISETP.GE.U32.AND.EX P1, PT, R13, RZ, PT, P1 ;  /* 0x000000ff0d00720c */ /* 0x000fe40003f26110 */
[----:B------:R-:W-:Y:S02]  /*0320*/  IADD3 R11, P5, PT, R8, 0x1, RZ ;  /* 0x00000001080b7810 */ /* 0x000fe40007fbe0ff */
[----:B------:R-:W-:Y:S02]  /*0330*/  ISETP.GE.U32.AND.EX P4, PT, R12, RZ, PT, P4 ;  /* 0x000000ff0c00720c */ /* 0x000fe40003f86140 */
[----:B------:R-:W-:Y:S01]  /*0340*/  ISETP.GE.U32.AND P3, PT, R8, UR9, PT ;  /* 0x0000000908007c0c */ /* 0x000fe2000bf66070 */
[----:B------:R-:W-:Y:S01]  /*0350*/  IMAD.X R12, RZ, RZ, R23, P5 ;  /* 0x000000ffff0c7224 */ /* 0x000fe200028e0617 */
[----:B------:R-:W-:-:S02]  /*0360*/  ISETP.GE.U32.AND P2, PT, R11, UR9, PT ;  /* 0x000000090b007c0c */ /* 0x000fc4000bf46070 */
[----:B------:R-:W-:Y:S02]  /*0370*/  ISETP.GE.U32.AND.EX P3, PT, R23, RZ, PT, P3 ;  /* 0x000000ff1700720c */ /* 0x000fe40003f66130 */
[----:B------:R-:W-:-:S05]  /*0380*/  ISETP.GE.U32.AND.EX P2, PT, R12, RZ, PT, P2 ;  /* 0x000000ff0c00720c */ /* 0x000fca0003f46120 */
[----:B------:R-:W3:Y:S08]  /*0390*/  @!P4 LDG.E R12, desc[UR10][R6.64+-0x8] ;  /* 0xfffff80a060cc981 */ /* 0x000ef0000c1e1900 */
[----:B------:R-:W4:Y:S01]  /*03a0*/  @!P2 LDG.E R16, desc[UR10][R6.64] ;  /* 0x0000000a0610a981 */ /* 0x000f22000c1e1900 */
[----:B--2---:R-:W-:Y:S01]  /*03b0*/  @!P0 FFMA R0, R9, R10, R0 ;  /* 0x0000000a09008223 */ /* 0x004fe20000000000 */
[----:B------:R-:W-:-:S02]  /*03c0*/  IADD3 R10, P0, PT, R8, 0x2, RZ ;  /* 0x00000002080a7810 */ /* 0x000fc40007f1e0ff */
[----:B------:R-:W-:Y:S02]  /*03d0*/  IADD3 R9, P6, PT, R8, 0x3, RZ ;  /* 0x0000000308097810 */ /* 0x000fe40007fde0ff */
[----:B------:R-:W-:Y:S01]  /*03e0*/  ISETP.GE.U32.AND P5, PT, R10, UR9, PT ;  /* 0x000000090a007c0c */ /* 0x000fe2000bfa6070 */
[--C-:B------:R-:W-:Y:S01]  /*03f0*/  IMAD.X R11, RZ, RZ, R23.reuse, P0 ;  /* 0x000000ffff0b7224 */ /* 0x100fe200000e0617 */
[----:B------:R-:W-:Y:S01]  /*0400*/  ISETP.GE.U32.AND P0, PT, R9, UR9, PT ;  /* 0x0000000909007c0c */ /* 0x000fe2000bf06070 */
[----:B------:R-:W-:Y:S01]  /*0410*/  IMAD.X R14, RZ, RZ, R23, P6 ;  /* 0x000000ffff0e7224 */ /* 0x000fe200030e0617 */
[----:B------:R-:W2:Y:S01]  /*0420*/  @!P1 LDG.E R9, desc[UR10][R4.64+-0xc] ;  /* 0xfffff40a04099981 */ /* 0x000ea2000c1e1900 */
[----:B------:R-:W-:-:S03]  /*0430*/  IADD3 R13, P6, PT, R8, 0x4, RZ ;  /* 0x00000004080d7810 */ /* 0x000fc60007fde0ff */
[----:B------:R-:W2:Y:S01]  /*0440*/  @!P1 LDG.E R10, desc[UR10][R6.64+-0xc] ;  /* 0xfffff40a060a9981 */ /* 0x000ea2000c1e1900 */
[----:B------:R-:W-:Y:S01]  /*0450*/  ISETP.GE.U32.AND.EX P5, PT, R11, RZ, PT, P5 ;  /* 0x000000ff0b00720c */ /* 0x000fe20003fa6150 */
[----:B------:R-:W-:Y:S02]  /*0460*/  IMAD.X R15, RZ, RZ, R23, P6 ;  /* 0x000000ffff0f7224 */ /* 0x000fe400030e0617 */
[----:B------:R-:W3:Y:S01]  /*0470*/  @!P4 LDG.E R11, desc[UR10][R4.64+-0x8] ;  /* 0xfffff80a040bc981 */ /* 0x000ee2000c1e1900 */
[----:B------:R-:W-:Y:S02]  /*0480*/  ISETP.GE.U32.AND P6, PT, R13, UR9, PT ;  /* 0x000000090d007c0c */ /* 0x000fe4000bfc6070 */
[----:B------:R-:W-:Y:S01]  /*0490*/  ISETP.GE.U32.AND.EX P0, PT, R14, RZ, PT, P0 ;  /* 0x000000ff0e00720c */ /* 0x000fe20003f06100 */
[----:B------:R-:W5:Y:S01]  /*04a0*/  @!P3 LDG.E R13, desc[UR10][R4.64+-0x4] ;  /* 0xfffffc0a040db981 */ /* 0x000f62000c1e1900 */
[----:B------:R-:W-:-:S03]  /*04b0*/  ISETP.GE.U32.AND.EX P6, PT, R15, RZ, PT, P6 ;  /* 0x000000ff0f00720c */ /* 0x000fc60003fc6160 */
[----:B------:R-:W5:Y:S04]  /*04c0*/  @!P3 LDG.E R14, desc[UR10][R6.64+-0x4] ;  /* 0xfffffc0a060eb981 */ /* 0x000f68000c1e1900 */
[----:B------:R-:W4:Y:S04]  /*04d0*/  @!P2 LDG.E R15, desc[UR10][R4.64] ;  /* 0x0000000a040fa981 */ /* 0x000f28000c1e1900 */
[----:B------:R-:W4:Y:S04]  /*04e0*/  @!P5 LDG.E R17, desc[UR10][R4.64+0x4] ;  /* 0x0000040a0411d981 */ /* 0x000f28000c1e1900 */
[----:B------:R-:W4:Y:S04]  /*04f0*/  @!P5 LDG.E R18, desc[UR10][R6.64+0x4] ;  /* 0x0000040a0612d981 */ /* 0x000f28000c1e1900 */
[----:B------:R-:W4:Y:S04]  /*0500*/  @!P0 LDG.E R19, desc[UR10][R4.64+0x8] ;  /* 0x0000080a04138981 */ /* 0x000f28000c1e1900 */
[----:B------:R-:W4:Y:S04]  /*0510*/  @!P0 LDG.E R20, desc[UR10][R6.64+0x8] ;  /* 0x0000080a06148981 */ /* 0x000f28000c1e1900 */
[----:B------:R0:W4:Y:S04]  /*0520*/  @!P6 LDG.E R21, desc[UR10][R4.64+0xc] ;  /* 0x00000c0a0415e981 */ /* 0x000128000c1e1900 */
[----:B------:R1:W4:Y:S01]  /*0530*/  @!P6 LDG.E R22, desc[UR10][R6.64+0xc] ;  /* 0x00000c0a0616e981 */ /* 0x000322000c1e1900 */
[----:B------:R-:W-:-:S04]  /*0540*/  UIADD3 UR7, UP1, UPT, UR7, -0x8, URZ ;  /* 0xfffffff807077890 */ /* 0x000fc8000ff3e0ff */
[----:B------:R-:W-:Y:S02]  /*0550*/  UIADD3.X UR4, UPT, UPT, UR4, -0x1, URZ, UP1, !UPT ;  /* 0xffffffff04047890 */ /* 0x000fe40008ffe4ff */
[----:B------:R-:W-:-:S04]  /*0560*/  UISETP.NE.U32.AND UP1, UPT, UR7, URZ, UPT ;  /* 0x000000ff0700728c */ /* 0x000fc8000bf25070 */
[----:B------:R-:W-:Y:S01]  /*0570*/  UISETP.NE.AND.EX UP1, UPT, UR4, URZ, UPT, UP1 ;  /* 0x000000ff0400728c */ /* 0x000fe2000bf25310 */
[----:B--2---:R-:W-:-:S04]  /*0580*/  @!P1 FFMA R0, R9, R10, R0 ;  /* 0x0000000a09009223 */ /* 0x004fc80000000000 */
[----:B---3--:R-:W-:-:S04]  /*0590*/  @!P4 FFMA R0, R11, R12, R0 ;  /* 0x0000000c0b00c223 */ /* 0x008fc80000000000 */
[----:B-----5:R-:W-:-:S04]  /*05a0*/  @!P3 FFMA R0, R13, R14, R0 ;  /* 0x0000000e0d00b223 */ /* 0x020fc80000000000 */
[----:B----4-:R-:W-:Y:S01]  /*05b0*/  @!P2 FFMA R0, R15, R16, R0 ;  /* 0x000000100f00a223 */ /* 0x010fe20000000000 */
[----:B------:R-:W-:Y:S02]  /*05c0*/  IADD3 R8, P1, PT, R8, 0x8, RZ ;  /* 0x0000000808087810 */ /* 0x000fe40007f3e0ff */
[----:B0-----:R-:W-:Y:S02]  /*05d0*/  IADD3 R4, P2, PT, R4, 0x20, RZ ;  /* 0x0000002004047810 */ /* 0x001fe40007f5e0ff */
[----:B-1----:R-:W-:Y:S01]  /*05e0*/  IADD3 R6, P3, PT, R6, 0x20, RZ ;  /* 0x0000002006067810 */ /* 0x002fe20007f7e0ff */
[----:B------:R-:W-:Y:S02]  /*05f0*/  @!P5 FFMA R0, R17, R18, R0 ;  /* 0x000000121100d223 */ /* 0x000fe40000000000 */
[----:B------:R-:W-:Y:S02]  /*0600*/  IMAD.X R5, RZ, RZ, R5, P2 ;  /* 0x000000ffff057224 */ /* 0x000fe400010e0605 */
[----:B------:R-:W-:-:S02]  /*0610*/  IMAD.X R7, RZ, RZ, R7, P3 ;  /* 0x000000ffff077224 */ /* 0x000fc400018e0607 */
[----:B------:R-:W-:Y:S01]  /*0620*/  @!P0 FFMA R0, R19, R20, R0 ;  /* 0x0000001413008223 */ /* 0x000fe20000000000 */
[----:B------:R-:W-:-:S03]  /*0630*/  IMAD.X R23, RZ, RZ, R23, P1 ;  /* 0x000000ffff177224 */ /* 0x000fc600008e0617 */
[----:B------:R-:W-:Y:S01]  /*0640*/  @!P6 FFMA R0, R21, R22, R0 ;  /* 0x000000161500e223 */ /* 0x000fe20000000000 */
[----:B------:R-:W-:Y:S06]  /*0650*/  BRA.U UP1, `(.L_x_3) ;  /* 0xfffffff901fc7547 */ /* 0x000fec000b83ffff */
.L_x_2:
[----:B------:R-:W-:Y:S05]  /*0660*/  BRA.U !UP0, `(.L_x_1) ;  /* 0x00000005087c7547 */ /* 0x000fea000b800000 */
[----:B------:R-:W0:Y:S01]  /*0670*/  LDCU UR8, c[0x0][0x398] ;  /* 0x00007300ff0877ac */ /* 0x000e220008000800 */
[----:B------:R-:W-:-:S04]  /*0680*/  UISETP.GE.U32.AND UP1, UPT, UR12, 0x4, UPT ;  /* 0x000000040c00788c */ /* 0x000fc8000bf26070 */
[----:B------:R-:W-:Y:S02]  /*0690*/  UISETP.GE.U32.AND.EX UP1, UPT, URZ, URZ, UPT, UP1 ;  /* 0x000000ffff00728c */ /* 0x000fe4000bf26110 */
[----:B0-----:R-:W-:-:S04]  /*06a0*/  ULOP3.LUT UR9, UR8, 0x3, URZ, 0xc0, !UPT ;  /* 0x0000000308097892 */ /* 0x001fc8000f8ec0ff */
[----:B------:R-:W-:-:S04]  /*06b0*/  UISETP.NE.U32.AND UP0, UPT, UR9, URZ, UPT ;  /* 0x000000ff0900728c */ /* 0x000fc8000bf05070 */
[----:B------:R-:W-:Y:S01]  /*06c0*/  UISETP.NE.AND.EX UP0, UPT, URZ, URZ, UPT, UP0 ;  /* 0x000000ffff00728c */ /* 0x000fe2000bf05300 */
[----:B------:R-:W-:Y:S10]  /*06d0*/  BRA.U !UP1, `(.L_x_4) ;  /* 0x0000000109987547 */ /* 0x000ff4000b800000 */
[----:B------:R-:W0:Y:S01]  /*06e0*/  LDCU UR12, c[0x0][0x39c] ;  /* 0x00007380ff0c77ac */ /* 0x000e220008000800 */
[----:B------:R-:W-:Y:S01]  /*06f0*/  IADD3 R5, P0, PT, R3, UR5, RZ ;  /* 0x0000000503057c10 */ /* 0x000fe2000ff1e0ff */
[----:B------:R-:W1:Y:S03]  /*0700*/  LDCU.128 UR16, c[0x0][0x380] ;  /* 0x00007000ff1077ac */ /* 0x000e660008000c00 */
[C---:B------:R-:W-:Y:S01]  /*0710*/  IADD3 R6, P6, PT, R5.reuse, 0x1, RZ ;  /* 0x0000000105067810 */ /* 0x040fe20007fde0ff */
[----:B------:R-:W-:Y:S01]  /*0720*/  IMAD.X R8, RZ, RZ, UR6, P0 ;  /* 0x00000006ff087e24 */ /* 0x000fe200080e06ff */
[----:B------:R-:W-:-:S03]  /*0730*/  IADD3 R4, P4, PT, R5, 0x2, RZ ;  /* 0x0000000205047810 */ /* 0x000fc60007f9e0ff */
[--C-:B------:R-:W-:Y:S02]  /*0740*/  IMAD.X R7, RZ, RZ, R8.reuse, P6 ;  /* 0x000000ffff077224 */ /* 0x100fe400030e0608 */
[----:B------:R-:W-:Y:S01]  /*0750*/  IMAD.X R9, RZ, RZ, R8, P4 ;  /* 0x000000ffff097224 */ /* 0x000fe200020e0608 */
[C---:B0-----:R-:W-:Y:S02]  /*0760*/  ISETP.GE.U32.AND P0, PT, R5.reuse, UR12, PT ;  /* 0x0000000c05007c0c */ /* 0x041fe4000bf06070 */
[----:B------:R-:W-:Y:S01]  /*0770*/  ISETP.GE.U32.AND P2, PT, R6, UR12, PT ;  /* 0x0000000c06007c0c */ /* 0x000fe2000bf46070 */
[----:B-1----:R-:W-:Y:S01]  /*0780*/  ULEA UR4, UP1, UR5, UR18, 0x2 ;  /* 0x0000001205047291 */ /* 0x002fe2000f8210ff */
[----:B------:R-:W-:Y:S02]  /*0790*/  ISETP.GE.U32.AND.EX P0, PT, R8, RZ, PT, P0 ;  /* 0x000000ff0800720c */ /* 0x000fe40003f06100 */
[----:B------:R-:W-:Y:S01]  /*07a0*/  ISETP.GE.U32.AND P3, PT, R4, UR12, PT ;  /* 0x0000000c04007c0c */ /* 0x000fe2000bf66070 */
[----:B------:R-:W-:Y:S01]  /*07b0*/  ULEA.HI.X UR7, UR5, UR19, UR6, 0x2, UP1 ;  /* 0x0000001305077291 */ /* 0x000fe200088f1406 */
[----:B------:R-:W-:-:S02]  /*07c0*/  LEA R4, P1, R5, UR16, 0x2 ;  /* 0x0000001005047c11 */ /* 0x000fc4000f8210ff */
[----:B------:R-:W-:Y:S02]  /*07d0*/  IADD3 R6, P5, PT, R5, 0x3, RZ ;  /* 0x0000000305067810 */ /* 0x000fe40007fbe0ff */
[----:B------:R-:W-:Y:S01]  /*07e0*/  ISETP.GE.U32.AND.EX P2, PT, R7, RZ, PT, P2 ;  /* 0x000000ff0700720c */ /* 0x000fe20003f46120 */
[----:B------:R-:W-:Y:S01]  /*07f0*/  IMAD.U32 R7, RZ, RZ, UR7 ;  /* 0x00000007ff077e24 */ /* 0x000fe2000f8e00ff */
[--C-:B------:R-:W-:Y:S01]  /*0800*/  LEA.HI.X R5, R5, UR17, R8.reuse, 0x2, P1 ;  /* 0x0000001105057c11 */ /* 0x100fe200088f1408 */
[----:B------:R-:W-:Y:S01]  /*0810*/  IMAD.X R8, RZ, RZ, R8, P5 ;  /* 0x000000ffff087224 */ /* 0x000fe200028e0608 */
[----:B------:R-:W-:Y:S01]  /*0820*/  ISETP.GE.U32.AND P1, PT, R6, UR12, PT ;  /* 0x0000000c06007c0c */ /* 0x000fe2000bf26070 */
[----:B------:R-:W-:Y:S01]  /*0830*/  IMAD.U32 R6, RZ, RZ, UR4 ;  /* 0x00000004ff067e24 */ /* 0x000fe2000f8e00ff */
[----:B------:R-:W-:Y:S02]  /*0840*/  ISETP.GE.U32.AND.EX P3, PT, R9, RZ, PT, P3 ;  /* 0x000000ff0900720c */ /* 0x000fe40003f66130 */
[----:B------:R-:W-:Y:S01]  /*0850*/  ISETP.GE.U32.AND.EX P1, PT, R8, RZ, PT, P1 ;  /* 0x000000ff0800720c */ /* 0x000fe20003f26110 */
[----:B------:R-:W2:Y:S04]  /*0860*/  @!P0 LDG.E R9, desc[UR10][R4.64] ;  /* 0x0000000a04098981 */ /* 0x000ea8000c1e1900 */
[----:B------:R-:W2:Y:S04]  /*0870*/  @!P0 LDG.E R8, desc[UR10][R6.64] ;  /* 0x0000000a06088981 */ /* 0x000ea8000c1e1900 */
[----:B------:R-:W3:Y:S04]  /*0880*/  @!P2 LDG.E R11, desc[UR10][R4.64+0x4] ;  /* 0x0000040a040ba981 */ /* 0x000ee8000c1e1900 */
[----:B------:R-:W3:Y:S04]  /*0890*/  @!P2 LDG.E R10, desc[UR10][R6.64+0x4] ;  /* 0x0000040a060aa981 */ /* 0x000ee8000c1e1900 */
[----:B------:R-:W4:Y:S04]  /*08a0*/  @!P3 LDG.E R13, desc[UR10][R4.64+0x8] ;  /* 0x0000080a040db981 */ /* 0x000f28000c1e1900 */
[----:B------:R-:W4:Y:S04]  /*08b0*/  @!P3 LDG.E R12, desc[UR10][R6.64+0x8] ;  /* 0x0000080a060cb981 */ /* 0x000f28000c1e1900 */
[----:B------:R-:W5:Y:S04]  /*08c0*/  @!P1 LDG.E R15, desc[UR10][R4.64+0xc] ;  /* 0x00000c0a040f9981 */ /* 0x000f68000c1e1900 */
[----:B------:R-:W5:Y:S01]  /*08d0*/  @!P1 LDG.E R14, desc[UR10][R6.64+0xc] ;  /* 0x00000c0a060e9981 */ /* 0x000f62000c1e1900 */
[----:B------:R-:W-:-:S04]  /*08e0*/  UIADD3 UR5, UP1, UPT, UR5, 0x4, URZ ;  /* 0x0000000405057890 */ /* 0x000fc8000ff3e0ff */
[----:B------:R-:W-:Y:S01]  /*08f0*/  UIADD3.X UR6, UPT, UPT, URZ, UR6, URZ, UP1, !UPT ;  /* 0x00000006ff067290 */ /* 0x000fe20008ffe4ff */
[----:B--2---:R-:W-:-:S04]  /*0900*/  @!P0 FFMA R0, R9, R8, R0 ;  /* 0x0000000809008223 */ /* 0x004fc80000000000 */
[----:B---3--:R-:W-:-:S04]  /*0910*/  @!P2 FFMA R0, R11, R10, R0 ;  /* 0x0000000a0b00a223 */ /* 0x008fc80000000000 */
[----:B----4-:R-:W-:-:S04]  /*0920*/  @!P3 FFMA R0, R13, R12, R0 ;  /* 0x0000000c0d00b223 */ /* 0x010fc80000000000 */
[----:B-----5:R-:W-:-:S07]  /*0930*/  @!P1 FFMA R0, R15, R14, R0 ;  /* 0x0000000e0f009223 */ /* 0x020fce0000000000 */
.L_x_4:
[----:B------:R-:W-:Y:S05]  /*0940*/  BRA.U !UP0, `(.L_x_1) ;  /* 0x0000000108c47547 */ /* 0x000fea000b800000 */
[----:B------:R-:W-:Y:S02]  /*0950*/  UISETP.NE.U32.AND UP1, UPT, UR9, 0x1, UPT ;  /* 0x000000010900788c */ /* 0x000fe4000bf25070 */
[----:B------:R-:W-:Y:S02]  /*0960*/  ULOP3.LUT UR4, UR8, 0x1, URZ, 0xc0, !UPT ;  /* 0x0000000108047892 */ /* 0x000fe4000f8ec0ff */
[----:B------:R-:W-:Y:S02]  /*0970*/  UISETP.NE.AND.EX UP1, UPT, URZ, URZ, UPT, UP1 ;  /* 0x000000ffff00728c */ /* 0x000fe4000bf25310 */
[----:B------:R-:W-:-:S04]  /*0980*/  UISETP.NE.U32.AND UP0, UPT, UR4, 0x1, UPT ;  /* 0x000000010400788c */ /* 0x000fc8000bf05070 */
[----:B------:R-:W-:-:S03]  /*0990*/  UISETP.NE.U32.AND.EX UP0, UPT, URZ, URZ, UPT, UP0 ;  /* 0x000000ffff00728c */ /* 0x000fc6000bf05100 */
[----:B------:R-:W-:Y:S08]  /*09a0*/  BRA.U !UP1, `(.L_x_5) ;  /* 0x0000000109607547 */ /* 0x000ff0000b800000 */
[----:B------:R-:W0:Y:S01]  /*09b0*/  LDCU UR4, c[0x0][0x39c] ;  /* 0x00007380ff0477ac */ /* 0x000e220008000800 */
[----:B------:R-:W-:Y:S01]  /*09c0*/  IADD3 R5, P1, PT, R3, UR5, RZ ;  /* 0x0000000503057c10 */ /* 0x000fe2000ff3e0ff */
[----:B------:R-:W1:Y:S03]  /*09d0*/  LDCU.128 UR12, c[0x0][0x380] ;  /* 0x00007000ff0c77ac */ /* 0x000e660008000c00 */
[----:B------:R-:W-:Y:S01]  /*09e0*/  IADD3 R4, P3, PT, R5, 0x1, RZ ;  /* 0x0000000105047810 */ /* 0x000fe20007f7e0ff */
[----:B------:R-:W-:-:S04]  /*09f0*/  IMAD.X R6, RZ, RZ, UR6, P1 ;  /* 0x00000006ff067e24 */ /* 0x000fc800088e06ff */
[--C-:B------:R-:W-:Y:S01]  /*0a00*/  IMAD.X R7, RZ, RZ, R6.reuse, P3 ;  /* 0x000000ffff077224 */ /* 0x100fe200018e0606 */
[C---:B0-----:R-:W-:Y:S02]  /*0a10*/  ISETP.GE.U32.AND P0, PT, R5.reuse, UR4, PT ;  /* 0x0000000405007c0c */ /* 0x041fe4000bf06070 */
[----:B------:R-:W-:Y:S01]  /*0a20*/  ISETP.GE.U32.AND P1, PT, R4, UR4, PT ;  /* 0x0000000404007c0c */ /* 0x000fe2000bf26070 */
[----:B-1----:R-:W-:Y:S01]  /*0a30*/  ULEA UR4, UP1, UR5, UR14, 0x2 ;  /* 0x0000000e05047291 */ /* 0x002fe2000f8210ff */
[----:B------:R-:W-:Y:S02]  /*0a40*/  ISETP.GE.U32.AND.EX P0, PT, R6, RZ, PT, P0 ;  /* 0x000000ff0600720c */ /* 0x000fe40003f06100 */
[----:B------:R-:W-:Y:S01]  /*0a50*/  LEA R4, P2, R5, UR12, 0x2 ;  /* 0x0000000c05047c11 */ /* 0x000fe2000f8410ff */
[----:B------:R-:W-:Y:S01]  /*0a60*/  ULEA.HI.X UR7, UR5, UR15, UR6, 0x2, UP1 ;  /* 0x0000000f05077291 */ /* 0x000fe200088f1406 */
[----:B------:R-:W-:Y:S02]  /*0a70*/  ISETP.GE.U32.AND.EX P1, PT, R7, RZ, PT, P1 ;  /* 0x000000ff0700720c */ /* 0x000fe40003f26110 */
[----:B------:R-:W-:Y:S01]  /*0a80*/  LEA.HI.X R5, R5, UR13, R6, 0x2, P2 ;  /* 0x0000000d05057c11 */ /* 0x000fe200090f1406 */
[----:B------:R-:W-:-:S02]  /*0a90*/  IMAD.U32 R6, RZ, RZ, UR4 ;  /* 0x00000004ff067e24 */ /* 0x000fc4000f8e00ff */
[----:B------:R-:W-:-:S04]  /*0aa0*/  IMAD.U32 R7, RZ, RZ, UR7 ;  /* 0x00000007ff077e24 */ /* 0x000fc8000f8e00ff */
[----:B------:R-:W2:Y:S04]  /*0ab0*/  @!P0 LDG.E R9, desc[UR10][R4.64] ;  /* 0x0000000a04098981 */ /* 0x000ea8000c1e1900 */
[----:B------:R-:W2:Y:S04]  /*0ac0*/  @!P0 LDG.E R8, desc[UR10][R6.64] ;  /* 0x0000000a06088981 */ /* 0x000ea8000c1e1900 */
[----:B------:R-:W3:Y:S04]  /*0ad0*/  @!P1 LDG.E R11, desc[UR10][R4.64+0x4] ;  /* 0x0000040a040b9981 */ /* 0x000ee8000c1e1900 */
[----:B------:R-:W3:Y:S01]  /*0ae0*/  @!P1 LDG.E R10, desc[UR10][R6.64+0x4] ;  /* 0x0000040a060a9981 */ /* 0x000ee2000c1e1900 */
[----:B------:R-:W-:-:S04]  /*0af0*/  UIADD3 UR5, UP1, UPT, UR5, 0x2, URZ ;  /* 0x0000000205057890 */ /* 0x000fc8000ff3e0ff */
[----:B------:R-:W-:Y:S01]  /*0b00*/  UIADD3.X UR6, UPT, UPT, URZ, UR6, URZ, UP1, !UPT ;  /* 0x00000006ff067290 */ /* 0x000fe20008ffe4ff */
[----:B--2---:R-:W-:-:S04]  /*0b10*/  @!P0 FFMA R0, R9, R8, R0 ;  /* 0x0000000809008223 */ /* 0x004fc80000000000 */
[----:B---3--:R-:W-:-:S07]  /*0b20*/  @!P1 FFMA R0, R11, R10, R0 ;  /* 0x0000000a0b009223 */ /* 0x008fce0000000000 */
.L_x_5:
[----:B------:R-:W-:Y:S05]  /*0b30*/  BRA.U UP0, `(.L_x_1) ;  /* 0x0000000100487547 */ /* 0x000fea000b800000 */
[----:B------:R-:W0:Y:S01]  /*0b40*/  LDCU UR4, c[0x0][0x39c] ;  /* 0x00007380ff0477ac */ /* 0x000e220008000800 */
[----:B------:R-:W-:Y:S01]  /*0b50*/  IADD3 R3, P1, PT, R3, UR5, RZ ;  /* 0x0000000503037c10 */ /* 0x000fe2000ff3e0ff */
[----:B------:R-:W-:Y:S04]  /*0b60*/  BSSY.RECONVERGENT B0, `(.L_x_1) ;  /* 0x000000f000007945 */ /* 0x000fe80003800200 */
[----:B------:R-:W-:Y:S01]  /*0b70*/  IMAD.X R6, RZ, RZ, UR6, P1 ;  /* 0x00000006ff067e24 */ /* 0x000fe200088e06ff */
[----:B0-----:R-:W-:-:S04]  /*0b80*/  ISETP.GE.U32.AND P0, PT, R3, UR4, PT ;  /* 0x0000000403007c0c */ /* 0x001fc8000bf06070 */
[----:B------:R-:W-:-:S13]  /*0b90*/  ISETP.GE.U32.AND.EX P0, PT, R6, RZ, PT, P0 ;  /* 0x000000ff0600720c */ /* 0x000fda0003f06100 */
[----:B------:R-:W-:Y:S05]  /*0ba0*/  @P0 BRA `(.L_x_6) ;  /* 0x0000000000280947 */ /* 0x000fea0003800000 */
[----:B------:R-:W0:Y:S02]  /*0bb0*/  LDCU.128 UR12, c[0x0][0x380] ;  /* 0x00007000ff0c77ac */ /* 0x000e240008000c00 */
[----:B0-----:R-:W-:Y:S01]  /*0bc0*/  ULEA UR4, UP0, UR5, UR14, 0x2 ;  /* 0x0000000e05047291 */ /* 0x001fe2000f8010ff */
[----:B------:R-:W-:-:S03]  /*0bd0*/  LEA R4, P0, R3, UR12, 0x2 ;  /* 0x0000000c03047c11 */ /* 0x000fc6000f8010ff */
[----:B------:R-:W-:Y:S01]  /*0be0*/  ULEA.HI.X UR7, UR5, UR15, UR6, 0x2, UP0 ;  /* 0x0000000f05077291 */ /* 0x000fe200080f1406 */
[----:B------:R-:W-:Y:S01]  /*0bf0*/  LEA.HI.X R5, R3, UR13, R6, 0x2, P0 ;  /* 0x0000000d03057c11 */ /* 0x000fe200080f1406 */
[----:B------:R-:W-:-:S04]  /*0c00*/  IMAD.U32 R6, RZ, RZ, UR4 ;  /* 0x00000004ff067e24 */ /* 0x000fc8000f8e00ff */
[----:B------:R-:W-:Y:S01]  /*0c10*/  IMAD.U32 R7, RZ, RZ, UR7 ;  /* 0x00000007ff077e24 */ /* 0x000fe2000f8e00ff */
[----:B------:R-:W2:Y:S04]  /*0c20*/  LDG.E R5, desc[UR10][R4.64] ;  /* 0x0000000a04057981 */ /* 0x000ea8000c1e1900 */
[----:B------:R-:W2:Y:S02]  /*0c30*/  LDG.E R6, desc[UR10][R6.64] ;  /* 0x0000000a06067981 */ /* 0x000ea4000c1e1900 */
[----:B--2---:R-:W-:-:S07]  /*0c40*/  FFMA R0, R5, R6, R0 ;  /* 0x0000000605007223 */ /* 0x004fce0000000000 */
.L_x_6:
[----:B------:R-:W-:Y:S05]  /*0c50*/  BSYNC.RECONVERGENT B0 ;  /* 0x0000000000007941 */ /* 0x000fea0003800200 */
.L_x_1:
[----:B------:R-:W0:Y:S02]  /*0c60*/  LDC.64 R4, c[0x0][0x390] ;  /* 0x0000e400ff047b82 */ /* 0x000e240000000a00 */
[----:B0-----:R-:W-:-:S05]  /*0c70*/  IMAD.WIDE R2, R2, 0x4, R4 ;  /* 0x0000000402027825 */ /* 0x001fca00078e0204 */
[----:B------:R-:W-:Y:S01]  /*0c80*/  STG.E desc[UR10][R2.64], R0 ;  /* 0x0000000002007986 */ /* 0x000fe2000c10190a */
[----:B------:R-:W-:Y:S05]  /*0c90*/  EXIT ;  /* 0x000000000000794d */ /* 0x000fea0003800000 */
.L_x_7:
        /* <DEDUP_REMOVED lines=14> */
.L_x_9:


//--------------------- .nv.shared.reserved.0     --------------------------
	.section	.nv.shared.reserved.0,"aw",@nobits
	.weak		__nv_reservedSMEM_offset_0_alias
	.size		__nv_reservedSMEM_offset_0_alias, 0, 64
	.other		__nv_reservedSMEM_offset_0_alias,@"STO_CUDA_RESERVED_SHARED STV_DEFAULT"
__nv_reservedSMEM_offset_0_alias:
	.zero		0
	.zero		64


//--------------------- .nv.constant0._Z30convolution_1D_basic_kernel_McPfS_j --------------------------
	.section	.nv.constant0._Z30convolution_1D_basic_kernel_McPfS_j,"a",@progbits
	.sectionflags	@""
	.align	4
.nv.constant0._Z30convolution_1D_basic_kernel_McPfS_j:
	.zero		916


//--------------------- .nv.constant0._Z27convolution_1D_basic_kernelPfS_S_jj --------------------------
	.section	.nv.constant0._Z27convolution_1D_basic_kernelPfS_S_jj,"a",@progbits
	.sectionflags	@""
	.align	4
.nv.constant0._Z27convolution_1D_basic_kernelPfS_S_jj:
	.zero		928


//--------------------- SYMBOLS --------------------------

	.type		.nv.reservedSmem.offset0,@object
	.size		.nv.reservedSmem.offset0,0x4
